//
// Generated by NVIDIA NVVM Compiler
//
// Compiler Build ID: CL-36424714
// Cuda compilation tools, release 13.0, V13.0.88
// Based on NVVM 20.0.0
//

.version 9.0
.target sm_100
.address_size 64

	// .globl	_Z16fillVectorKerneliPd

.visible .entry _Z16fillVectorKerneliPd(
	.param .u32 _Z16fillVectorKerneliPd_param_0,
	.param .u64 .ptr .align 1 _Z16fillVectorKerneliPd_param_1
)
{
	.reg .pred 	%p<7>;
	.reg .b32 	%r<33>;
	.reg .b64 	%rd<21>;
	.reg .b64 	%fd<6>;

	ld.param.u32 	%r16, [_Z16fillVectorKerneliPd_param_0];
	ld.param.u64 	%rd6, [_Z16fillVectorKerneliPd_param_1];
	cvta.to.global.u64 	%rd1, %rd6;
	mov.u32 	%r1, %tid.x;
	mov.u32 	%r2, %ctaid.x;
	mov.u32 	%r3, %ntid.x;
	mad.lo.s32 	%r31, %r2, %r3, %r1;
	setp.ge.s32 	%p1, %r31, %r16;
	@%p1 bra 	$L__BB0_6;
	mov.u32 	%r5, %nctaid.x;
	mul.lo.s32 	%r6, %r5, %r3;
	add.s32 	%r17, %r31, %r6;
	max.s32 	%r18, %r16, %r17;
	setp.lt.s32 	%p2, %r17, %r16;
	selp.u32 	%r19, 1, 0, %p2;
	add.s32 	%r20, %r17, %r19;
	sub.s32 	%r21, %r18, %r20;
	div.u32 	%r22, %r21, %r6;
	add.s32 	%r7, %r22, %r19;
	and.b32  	%r23, %r7, 3;
	setp.eq.s32 	%p3, %r23, 3;
	@%p3 bra 	$L__BB0_4;
	mul.wide.u32 	%rd7, %r3, %r2;
	cvt.u64.u32 	%rd8, %r1;
	add.s64 	%rd9, %rd7, %rd8;
	shl.b64 	%rd10, %rd9, 3;
	add.s64 	%rd20, %rd1, %rd10;
	mul.wide.u32 	%rd11, %r3, %r5;
	shl.b64 	%rd3, %rd11, 3;
	add.s32 	%r24, %r7, 1;
	and.b32  	%r25, %r24, 3;
	neg.s32 	%r29, %r25;
$L__BB0_3:
	.pragma "nounroll";
	cvt.rn.f64.u32 	%fd1, %r31;
	st.global.f64 	[%rd20], %fd1;
	add.s32 	%r31, %r31, %r6;
	add.s64 	%rd20, %rd20, %rd3;
	add.s32 	%r29, %r29, 1;
	setp.ne.s32 	%p4, %r29, 0;
	@%p4 bra 	$L__BB0_3;
$L__BB0_4:
	setp.lt.u32 	%p5, %r7, 3;
	@%p5 bra 	$L__BB0_6;
$L__BB0_5:
	cvt.rn.f64.u32 	%fd2, %r31;
	mul.wide.u32 	%rd12, %r31, 8;
	add.s64 	%rd13, %rd1, %rd12;
	st.global.f64 	[%rd13], %fd2;
	add.s32 	%r26, %r31, %r6;
	cvt.rn.f64.u32 	%fd3, %r26;
	mul.wide.u32 	%rd14, %r26, 8;
	add.s64 	%rd15, %rd1, %rd14;
	st.global.f64 	[%rd15], %fd3;
	add.s32 	%r27, %r26, %r6;
	cvt.rn.f64.u32 	%fd4, %r27;
	mul.wide.u32 	%rd16, %r27, 8;
	add.s64 	%rd17, %rd1, %rd16;
	st.global.f64 	[%rd17], %fd4;
	add.s32 	%r28, %r27, %r6;
	cvt.rn.f64.u32 	%fd5, %r28;
	mul.wide.u32 	%rd18, %r28, 8;
	add.s64 	%rd19, %rd1, %rd18;
	st.global.f64 	[%rd19], %fd5;
	add.s32 	%r31, %r28, %r6;
	setp.lt.s32 	%p6, %r31, %r16;
	@%p6 bra 	$L__BB0_5;
$L__BB0_6:
	ret;

}


// ===== COMPILED SASS (sm_100) =====

	.target	sm_100

	.elftype	@"ET_EXEC"


//--------------------- .note.nv.tkinfo           --------------------------
	.section	.note.nv.tkinfo,"",@"SHT_NOTE"
	.sectionflags	@"SHF_NOTE_NV_TKINFO"
	.tkinfo
        /*0018*/ 	.word	0x00000002
        /*0030*/ 	.string	""
        /*0030*/ 	.string	"ptxas"
        /*0030*/ 	.string	"Cuda compilation tools, release 13.0, V13.0.88"
        /*0030*/ 	.string	"Build cuda_13.0.r13.0/compiler.36424714_0"
        /*0030*/ 	.string	"-arch sm_100 -m 64 "



//--------------------- .note.nv.cuinfo           --------------------------
	.section	.note.nv.cuinfo,"",@"SHT_NOTE"
	.sectionflags	@"SHF_NOTE_NV_CUINFO"
        /*0018*/ 	.short	0x0002
        /*001a*/ 	.short	0x0064
        /*001c*/ 	.short	0x0082
	.zero		2


//--------------------- .nv.info                  --------------------------
	.section	.nv.info,"",@"SHT_CUDA_INFO"
	.align	4


	//----- nvinfo : EIATTR_REGCOUNT
	.align		4
        /*0000*/ 	.byte	0x04, 0x2f
        /*0002*/ 	.short	(.L_1 - .L_0)
	.align		4
.L_0:
        /*0004*/ 	.word	index@(_Z16fillVectorKerneliPd)
        /*0008*/ 	.word	0x0000001e


	//----- nvinfo : EIATTR_FRAME_SIZE
	.align		4
.L_1:
        /*000c*/ 	.byte	0x04, 0x11
        /*000e*/ 	.short	(.L_3 - .L_2)
	.align		4
.L_2:
        /*0010*/ 	.word	index@(_Z16fillVectorKerneliPd)
        /*0014*/ 	.word	0x00000000


	//----- nvinfo : EIATTR_MIN_STACK_SIZE
	.align		4
.L_3:
        /*0018*/ 	.byte	0x04, 0x12
        /*001a*/ 	.short	(.L_5 - .L_4)
	.align		4
.L_4:
        /*001c*/ 	.word	index@(_Z16fillVectorKerneliPd)
        /*0020*/ 	.word	0x00000000
.L_5:


//--------------------- .nv.compat                --------------------------
	.section	.nv.compat,"",@"SHT_CUDA_COMPAT_INFO"
	.align	4
        /*0000*/ 	.byte	0x02, 0x09, 0x00, 0x00, 0x02, 0x02, 0x01, 0x00, 0x02, 0x05, 0x05, 0x00, 0x03, 0x07, 0x01, 0x01
        /*0010*/ 	.byte	0x02, 0x03, 0x00, 0x00, 0x02, 0x06, 0x01, 0x00, 0x04, 0x0b, 0x08, 0x00, 0x09, 0x00, 0x00, 0x00
        /*0020*/ 	.byte	0x00, 0x00, 0x00, 0x00


//--------------------- .nv.info._Z16fillVectorKerneliPd --------------------------
	.section	.nv.info._Z16fillVectorKerneliPd,"",@"SHT_CUDA_INFO"
	.sectionflags	@""
	.align	4


	//----- nvinfo : EIATTR_CUDA_API_VERSION
	.align		4
        /*0000*/ 	.byte	0x04, 0x37
        /*0002*/ 	.short	(.L_7 - .L_6)
.L_6:
        /*0004*/ 	.word	0x00000082


	//----- nvinfo : EIATTR_KPARAM_INFO
	.align		4
.L_7:
        /*0008*/ 	.byte	0x04, 0x17
        /*000a*/ 	.short	(.L_9 - .L_8)
.L_8:
        /*000c*/ 	.word	0x00000000
        /*0010*/ 	.short	0x0001
        /*0012*/ 	.short	0x0008
        /*0014*/ 	.byte	0x00, 0xf5, 0x21, 0x00


	//----- nvinfo : EIATTR_KPARAM_INFO
	.align		4
.L_9:
        /*0018*/ 	.byte	0x04, 0x17
        /*001a*/ 	.short	(.L_11 - .L_10)
.L_10:
        /*001c*/ 	.word	0x00000000
        /*0020*/ 	.short	0x0000
        /*0022*/ 	.short	0x0000
        /*0024*/ 	.byte	0x00, 0xf0, 0x11, 0x00


	//----- nvinfo : EIATTR_SPARSE_MMA_MASK
	.align		4
.L_11:
        /*0028*/ 	.byte	0x03, 0x50
        /*002a*/ 	.short	0x0000


	//----- nvinfo : EIATTR_MAXREG_COUNT
	.align		4
        /*002c*/ 	.byte	0x03, 0x1b
        /*002e*/ 	.short	0x00ff


	//----- nvinfo : EIATTR_MERCURY_ISA_VERSION
	.align		4
        /*0030*/ 	.byte	0x03, 0x5f
        /*0032*/ 	.short	0x0101


	//----- nvinfo : EIATTR_VRC_CTA_INIT_COUNT
	.align		4
        /*0034*/ 	.byte	0x02, 0x4a
	.zero		1
	.zero		1


	//----- nvinfo : EIATTR_EXIT_INSTR_OFFSETS
	.align		4
        /*0038*/ 	.byte	0x04, 0x1c
        /*003a*/ 	.short	(.L_13 - .L_12)


	//   ....[0]....
.L_12:
        /*003c*/ 	.word	0x00000070


	//   ....[1]....
        /*0040*/ 	.word	0x000003e0


	//   ....[2]....
        /*0044*/ 	.word	0x00000510


	//----- nvinfo : EIATTR_CRS_STACK_SIZE
	.align		4
.L_13:
        /*0048*/ 	.byte	0x04, 0x1e
        /*004a*/ 	.short	(.L_15 - .L_14)
.L_14:
        /*004c*/ 	.word	0x00000000


	//----- nvinfo : EIATTR_CBANK_PARAM_SIZE
	.align		4
.L_15:
        /*0050*/ 	.byte	0x03, 0x19
        /*0052*/ 	.short	0x0010


	//----- nvinfo : EIATTR_PARAM_CBANK
	.align		4
        /*0054*/ 	.byte	0x04, 0x0a
        /*0056*/ 	.short	(.L_17 - .L_16)
	.align		4
.L_16:
        /*0058*/ 	.word	index@(.nv.constant0._Z16fillVectorKerneliPd)
        /*005c*/ 	.short	0x0380
        /*005e*/ 	.short	0x0010


	//----- nvinfo : EIATTR_SW_WAR
	.align		4
.L_17:
        /*0060*/ 	.byte	0x04, 0x36
        /*0062*/ 	.short	(.L_19 - .L_18)
.L_18:
        /*0064*/ 	.word	0x00000008
.L_19:


//--------------------- .nv.callgraph             --------------------------
	.section	.nv.callgraph,"",@"SHT_CUDA_CALLGRAPH"
	.align	4
	.sectionentsize	8
	.align		4
        /*0000*/ 	.word	0x00000000
	.align		4
        /*0004*/ 	.word	0xffffffff
	.align		4
        /*0008*/ 	.word	0x00000000
	.align		4
        /*000c*/ 	.word	0xfffffffe
	.align		4
        /*0010*/ 	.word	0x00000000
	.align		4
        /*0014*/ 	.word	0xfffffffd
	.align		4
        /*0018*/ 	.word	0x00000000
	.align		4
        /*001c*/ 	.word	0xfffffffc


//--------------------- .text._Z16fillVectorKerneliPd --------------------------
	.section	.text._Z16fillVectorKerneliPd,"ax",@progbits
	.align	128
        .global         _Z16fillVectorKerneliPd
        .type           _Z16fillVectorKerneliPd,@function
        .size           _Z16fillVectorKerneliPd,(.L_x_5 - _Z16fillVectorKerneliPd)
        .other          _Z16fillVectorKerneliPd,@"STO_CUDA_ENTRY STV_DEFAULT"
_Z16fillVectorKerneliPd:
.text._Z16fillVectorKerneliPd:
[----:B------:R-:W-:Y:S01]  /*0000*/  LDC R1, c[0x0][0x37c] ;  /* 0x0000df00ff017b82 */ /* 0x000fe20000000800 */
[----:B------:R-:W0:Y:S07]  /*0010*/  S2R R6, SR_TID.X ;  /* 0x0000000000067919 */ /* 0x000e2e0000002100 */
[----:B------:R-:W0:Y:S01]  /*0020*/  S2UR UR4, SR_CTAID.X ;  /* 0x00000000000479c3 */ /* 0x000e220000002500 */
[----:B------:R-:W1:Y:S07]  /*0030*/  LDCU UR8, c[0x0][0x380] ;  /* 0x00007000ff0877ac */ /* 0x000e6e0008000800 */
[----:B------:R-:W0:Y:S02]  /*0040*/  LDC R13, c[0x0][0x360] ;  /* 0x0000d800ff0d7b82 */ /* 0x000e240000000800 */
[----:B0-----:R-:W-:-:S05]  /*0050*/  IMAD R5, R13, UR4, R6 ;  /* 0x000000040d057c24 */ /* 0x001fca000f8e0206 */
[----:B-1----:R-:W-:-:S13]  /*0060*/  ISETP.GE.AND P0, PT, R5, UR8, PT ;  /* 0x0000000805007c0c */ /* 0x002fda000bf06270 */
[----:B------:R-:W-:Y:S05]  /*0070*/  @P0 EXIT ;  /* 0x000000000000094d */ /* 0x000fea0003800000 */
[----:B------:R-:W0:Y:S01]  /*0080*/  LDCU UR5, c[0x0][0x370] ;  /* 0x00006e00ff0577ac */ /* 0x000e220008000800 */
[----:B------:R-:W-:Y:S01]  /*0090*/  BSSY.RECONVERGENT B0, `(.L_x_0) ;  /* 0x0000034000007945 */ /* 0x000fe20003800200 */
[----:B------:R-:W1:Y:S01]  /*00a0*/  LDCU.64 UR6, c[0x0][0x358] ;  /* 0x00006b00ff0677ac */ /* 0x000e620008000a00 */
[----:B0-----:R-:W-:-:S04]  /*00b0*/  IMAD R0, R13, UR5, RZ ;  /* 0x000000050d007c24 */ /* 0x001fc8000f8e02ff */
[----:B------:R-:W0:Y:S01]  /*00c0*/  I2F.U32.RP R10, R0 ;  /* 0x00000000000a7306 */ /* 0x000e220000209000 */
[----:B------:R-:W-:Y:S01]  /*00d0*/  IADD3 R4, PT, PT, R5, R0, RZ ;  /* 0x0000000005047210 */ /* 0x000fe20007ffe0ff */
[----:B------:R-:W-:Y:S01]  /*00e0*/  IMAD.MOV R11, RZ, RZ, -R0 ;  /* 0x000000ffff0b7224 */ /* 0x000fe200078e0a00 */
[----:B------:R-:W-:Y:S02]  /*00f0*/  ISETP.NE.U32.AND P2, PT, R0, RZ, PT ;  /* 0x000000ff0000720c */ /* 0x000fe40003f45070 */
[C---:B------:R-:W-:Y:S02]  /*0100*/  ISETP.GE.AND P0, PT, R4.reuse, UR8, PT ;  /* 0x0000000804007c0c */ /* 0x040fe4000bf06270 */
[----:B------:R-:W-:Y:S02]  /*0110*/  VIMNMX R9, PT, PT, R4, UR8, !PT ;  /* 0x0000000804097c48 */ /* 0x000fe4000ffe0100 */
[----:B------:R-:W-:-:S04]  /*0120*/  SEL R8, RZ, 0x1, P0 ;  /* 0x00000001ff087807 */ /* 0x000fc80000000000 */
[----:B------:R-:W-:Y:S01]  /*0130*/  IADD3 R9, PT, PT, R9, -R4, -R8 ;  /* 0x8000000409097210 */ /* 0x000fe20007ffe808 */
[----:B0-----:R-:W0:Y:S02]  /*0140*/  MUFU.RCP R10, R10 ;  /* 0x0000000a000a7308 */ /* 0x001e240000001000 */
[----:B0-----:R-:W-:-:S06]  /*0150*/  VIADD R2, R10, 0xffffffe ;  /* 0x0ffffffe0a027836 */ /* 0x001fcc0000000000 */
[----:B------:R0:W2:Y:S02]  /*0160*/  F2I.FTZ.U32.TRUNC.NTZ R3, R2 ;  /* 0x0000000200037305 */ /* 0x0000a4000021f000 */
[----:B0-----:R-:W-:Y:S02]  /*0170*/  IMAD.MOV.U32 R2, RZ, RZ, RZ ;  /* 0x000000ffff027224 */ /* 0x001fe400078e00ff */
[----:B--2---:R-:W-:-:S04]  /*0180*/  IMAD R11, R11, R3, RZ ;  /* 0x000000030b0b7224 */ /* 0x004fc800078e02ff */
[----:B------:R-:W-:-:S06]  /*0190*/  IMAD.HI.U32 R10, R3, R11, R2 ;  /* 0x0000000b030a7227 */ /* 0x000fcc00078e0002 */
[----:B------:R-:W-:-:S04]  /*01a0*/  IMAD.HI.U32 R11, R10, R9, RZ ;  /* 0x000000090a0b7227 */ /* 0x000fc800078e00ff */
[----:B------:R-:W-:-:S04]  /*01b0*/  IMAD.MOV R2, RZ, RZ, -R11 ;  /* 0x000000ffff027224 */ /* 0x000fc800078e0a0b */
[----:B------:R-:W-:Y:S02]  /*01c0*/  IMAD R9, R0, R2, R9 ;  /* 0x0000000200097224 */ /* 0x000fe400078e0209 */
[----:B------:R-:W0:Y:S03]  /*01d0*/  LDC.64 R2, c[0x0][0x388] ;  /* 0x0000e200ff027b82 */ /* 0x000e260000000a00 */
[----:B------:R-:W-:-:S13]  /*01e0*/  ISETP.GE.U32.AND P0, PT, R9, R0, PT ;  /* 0x000000000900720c */ /* 0x000fda0003f06070 */
[----:B------:R-:W-:Y:S01]  /*01f0*/  @P0 IADD3 R9, PT, PT, -R0, R9, RZ ;  /* 0x0000000900090210 */ /* 0x000fe20007ffe1ff */
[----:B------:R-:W-:-:S03]  /*0200*/  @P0 VIADD R11, R11, 0x1 ;  /* 0x000000010b0b0836 */ /* 0x000fc60000000000 */
[----:B------:R-:W-:-:S13]  /*0210*/  ISETP.GE.U32.AND P1, PT, R9, R0, PT ;  /* 0x000000000900720c */ /* 0x000fda0003f26070 */
[----:B------:R-:W-:Y:S01]  /*0220*/  @P1 VIADD R11, R11, 0x1 ;  /* 0x000000010b0b1836 */ /* 0x000fe20000000000 */
[----:B------:R-:W-:-:S04]  /*0230*/  @!P2 LOP3.LUT R11, RZ, R0, RZ, 0x33, !PT ;  /* 0x00000000ff0ba212 */ /* 0x000fc800078e33ff */
[----:B------:R-:W-:-:S04]  /*0240*/  IADD3 R4, PT, PT, R8, R11, RZ ;  /* 0x0000000b08047210 */ /* 0x000fc80007ffe0ff */
[C---:B------:R-:W-:Y:S02]  /*0250*/  LOP3.LUT R8, R4.reuse, 0x3, RZ, 0xc0, !PT ;  /* 0x0000000304087812 */ /* 0x040fe400078ec0ff */
[----:B------:R-:W-:Y:S02]  /*0260*/  ISETP.GE.U32.AND P0, PT, R4, 0x3, PT ;  /* 0x000000030400780c */ /* 0x000fe40003f06070 */
[----:B------:R-:W-:-:S13]  /*0270*/  ISETP.NE.AND P1, PT, R8, 0x3, PT ;  /* 0x000000030800780c */ /* 0x000fda0003f25270 */
[----:B01----:R-:W-:Y:S05]  /*0280*/  @!P1 BRA `(.L_x_1) ;  /* 0x0000000000509947 */ /* 0x003fea0003800000 */
[----:B------:R-:W0:Y:S01]  /*0290*/  LDCU.64 UR10, c[0x0][0x388] ;  /* 0x00007100ff0a77ac */ /* 0x000e220008000a00 */
[----:B------:R-:W-:Y:S02]  /*02a0*/  IMAD.MOV.U32 R7, RZ, RZ, RZ ;  /* 0x000000ffff077224 */ /* 0x000fe400078e00ff */
[----:B------:R-:W-:Y:S02]  /*02b0*/  VIADD R4, R4, 0x1 ;  /* 0x0000000104047836 */ /* 0x000fe40000000000 */
[----:B------:R-:W-:-:S03]  /*02c0*/  IMAD.WIDE.U32 R6, R13, UR4, R6 ;  /* 0x000000040d067c25 */ /* 0x000fc6000f8e0006 */
[----:B------:R-:W-:Y:S01]  /*02d0*/  LOP3.LUT R4, R4, 0x3, RZ, 0xc0, !PT ;  /* 0x0000000304047812 */ /* 0x000fe200078ec0ff */
[----:B------:R-:W-:-:S03]  /*02e0*/  IMAD.WIDE.U32 R8, R13, UR5, RZ ;  /* 0x000000050d087c25 */ /* 0x000fc6000f8e00ff */
[----:B------:R-:W-:Y:S02]  /*02f0*/  IADD3 R4, PT, PT, -R4, RZ, RZ ;  /* 0x000000ff04047210 */ /* 0x000fe40007ffe1ff */
[----:B------:R-:W-:Y:S02]  /*0300*/  SHF.L.U64.HI R15, R8, 0x3, R9 ;  /* 0x00000003080f7819 */ /* 0x000fe40000010209 */
[----:B0-----:R-:W-:-:S04]  /*0310*/  LEA R13, P1, R6, UR10, 0x3 ;  /* 0x0000000a060d7c11 */ /* 0x001fc8000f8218ff */
[----:B------:R-:W-:-:S09]  /*0320*/  LEA.HI.X R12, R6, UR11, R7, 0x3, P1 ;  /* 0x0000000b060c7c11 */ /* 0x000fd200088f1c07 */
.L_x_2:
[----:B0-----:R0:W1:Y:S01]  /*0330*/  I2F.F64.U32 R6, R5 ;  /* 0x0000000500067312 */ /* 0x0010620000201800 */
[----:B------:R-:W-:Y:S01]  /*0340*/  IMAD.MOV.U32 R10, RZ, RZ, R13 ;  /* 0x000000ffff0a7224 */ /* 0x000fe200078e000d */
[----:B------:R-:W-:Y:S01]  /*0350*/  IADD3 R4, PT, PT, R4, 0x1, RZ ;  /* 0x0000000104047810 */ /* 0x000fe20007ffe0ff */
[----:B------:R-:W-:Y:S01]  /*0360*/  IMAD.MOV.U32 R11, RZ, RZ, R12 ;  /* 0x000000ffff0b7224 */ /* 0x000fe200078e000c */
[----:B------:R-:W-:Y:S02]  /*0370*/  LEA R13, P2, R8, R13, 0x3 ;  /* 0x0000000d080d7211 */ /* 0x000fe400078418ff */
[----:B------:R-:W-:Y:S01]  /*0380*/  ISETP.NE.AND P1, PT, R4, RZ, PT ;  /* 0x000000ff0400720c */ /* 0x000fe20003f25270 */
[----:B0-----:R-:W-:Y:S01]  /*0390*/  IMAD.IADD R5, R0, 0x1, R5 ;  /* 0x0000000100057824 */ /* 0x001fe200078e0205 */
[----:B------:R-:W-:Y:S01]  /*03a0*/  IADD3.X R12, PT, PT, R12, R15, RZ, P2, !PT ;  /* 0x0000000f0c0c7210 */ /* 0x000fe200017fe4ff */
[----:B-1----:R0:W-:Y:S10]  /*03b0*/  STG.E.64 desc[UR6][R10.64], R6 ;  /* 0x000000060a007986 */ /* 0x0021f4000c101b06 */
[----:B------:R-:W-:Y:S05]  /*03c0*/  @P1 BRA `(.L_x_2) ;  /* 0xfffffffc00d81947 */ /* 0x000fea000383ffff */
.L_x_1:
[----:B------:R-:W-:Y:S05]  /*03d0*/  BSYNC.RECONVERGENT B0 ;  /* 0x0000000000007941 */ /* 0x000fea0003800200 */
.L_x_0:
[----:B------:R-:W-:Y:S05]  /*03e0*/  @!P0 EXIT ;  /* 0x000000000000894d */ /* 0x000fea0003800000 */
.L_x_3:
[----:B------:R-:W-:Y:S01]  /*03f0*/  IMAD.IADD R27, R0, 0x1, R5 ;  /* 0x00000001001b7824 */ /* 0x000fe200078e0205 */
[----:B--2---:R1:W2:Y:S01]  /*0400*/  I2F.F64.U32 R20, R5 ;  /* 0x0000000500147312 */ /* 0x0042a20000201800 */
[----:B0-----:R-:W-:-:S03]  /*0410*/  IMAD.WIDE.U32 R6, R5, 0x8, R2 ;  /* 0x0000000805067825 */ /* 0x001fc600078e0002 */
[----:B------:R-:W-:Y:S01]  /*0420*/  IADD3 R23, PT, PT, R0, R27, RZ ;  /* 0x0000001b00177210 */ /* 0x000fe20007ffe0ff */
[----:B------:R-:W-:-:S03]  /*0430*/  IMAD.WIDE.U32 R10, R27, 0x8, R2 ;  /* 0x000000081b0a7825 */ /* 0x000fc600078e0002 */
[----:B------:R-:W0:Y:S01]  /*0440*/  I2F.F64.U32 R8, R27 ;  /* 0x0000001b00087312 */ /* 0x000e220000201800 */
[----:B------:R-:W-:Y:S02]  /*0450*/  IMAD.IADD R25, R0, 0x1, R23 ;  /* 0x0000000100197824 */ /* 0x000fe400078e0217 */
[----:B------:R-:W-:-:S03]  /*0460*/  IMAD.WIDE.U32 R14, R23, 0x8, R2 ;  /* 0x00000008170e7825 */ /* 0x000fc600078e0002 */
[----:B-1----:R-:W-:Y:S01]  /*0470*/  IADD3 R5, PT, PT, R0, R25, RZ ;  /* 0x0000001900057210 */ /* 0x002fe20007ffe0ff */
[----:B------:R-:W-:Y:S01]  /*0480*/  IMAD.WIDE.U32 R18, R25, 0x8, R2 ;  /* 0x0000000819127825 */ /* 0x000fe200078e0002 */
[----:B------:R-:W1:Y:S01]  /*0490*/  I2F.F64.U32 R12, R23 ;  /* 0x00000017000c7312 */ /* 0x000e620000201800 */
[----:B--2---:R2:W-:Y:S01]  /*04a0*/  STG.E.64 desc[UR6][R6.64], R20 ;  /* 0x0000001406007986 */ /* 0x0045e2000c101b06 */
[----:B------:R-:W-:-:S03]  /*04b0*/  ISETP.GE.AND P0, PT, R5, UR8, PT ;  /* 0x0000000805007c0c */ /* 0x000fc6000bf06270 */
[----:B0-----:R2:W-:Y:S03]  /*04c0*/  STG.E.64 desc[UR6][R10.64], R8 ;  /* 0x000000080a007986 */ /* 0x0015e6000c101b06 */
[----:B------:R-:W0:Y:S01]  /*04d0*/  I2F.F64.U32 R16, R25 ;  /* 0x0000001900107312 */ /* 0x000e220000201800 */
[----:B-1----:R2:W-:Y:S04]  /*04e0*/  STG.E.64 desc[UR6][R14.64], R12 ;  /* 0x0000000c0e007986 */ /* 0x0025e8000c101b06 */
[----:B0-----:R2:W-:Y:S02]  /*04f0*/  STG.E.64 desc[UR6][R18.64], R16 ;  /* 0x0000001012007986 */ /* 0x0015e4000c101b06 */
[----:B------:R-:W-:Y:S05]  /*0500*/  @!P0 BRA `(.L_x_3) ;  /* 0xfffffffc00b88947 */ /* 0x000fea000383ffff */
[----:B------:R-:W-:Y:S05]  /*0510*/  EXIT ;  /* 0x000000000000794d */ /* 0x000fea0003800000 */
.L_x_4:
[----:B------:R-:W-:-:S00]  /*0520*/  BRA `(.L_x_4) ;  /* 0xfffffffc00fc7947 */ /* 0x000fc0000383ffff */
[----:B------:R-:W-:-:S00]  /*0530*/  NOP ;  /* 0x0000000000007918 */ /* 0x000fc00000000000 */
        /* <DEDUP_REMOVED lines=12> */
.L_x_5:


//--------------------- .nv.shared.reserved.0     --------------------------
	.section	.nv.shared.reserved.0,"aw",@nobits
	.weak		__nv_reservedSMEM_offset_0_alias
	.size		__nv_reservedSMEM_offset_0_alias, 0, 64
	.other		__nv_reservedSMEM_offset_0_alias,@"STO_CUDA_RESERVED_SHARED STV_DEFAULT"
__nv_reservedSMEM_offset_0_alias:
	.zero		0
	.zero		64


//--------------------- .nv.constant0._Z16fillVectorKerneliPd --------------------------
	.section	.nv.constant0._Z16fillVectorKerneliPd,"a",@progbits
	.sectionflags	@""
	.align	4
.nv.constant0._Z16fillVectorKerneliPd:
	.zero		912


//--------------------- SYMBOLS --------------------------

	.type		.nv.reservedSmem.offset0,@object
	.size		.nv.reservedSmem.offset0,0x4
